//
// Generated by NVIDIA NVVM Compiler
//
// Compiler Build ID: CL-36424714
// Cuda compilation tools, release 13.0, V13.0.88
// Based on NVVM 20.0.0
//

.version 9.0
.target sm_100
.address_size 64

	// .globl	_Z11attn_scoresPKfS0_Pfiif

.visible .entry _Z11attn_scoresPKfS0_Pfiif(
	.param .u64 .ptr .align 1 _Z11attn_scoresPKfS0_Pfiif_param_0,
	.param .u64 .ptr .align 1 _Z11attn_scoresPKfS0_Pfiif_param_1,
	.param .u64 .ptr .align 1 _Z11attn_scoresPKfS0_Pfiif_param_2,
	.param .u32 _Z11attn_scoresPKfS0_Pfiif_param_3,
	.param .u32 _Z11attn_scoresPKfS0_Pfiif_param_4,
	.param .f32 _Z11attn_scoresPKfS0_Pfiif_param_5
)
{
	.reg .pred 	%p<12>;
	.reg .b32 	%r<48>;
	.reg .b32 	%f<115>;
	.reg .b64 	%rd<43>;

	ld.param.u64 	%rd11, [_Z11attn_scoresPKfS0_Pfiif_param_0];
	ld.param.u64 	%rd12, [_Z11attn_scoresPKfS0_Pfiif_param_1];
	ld.param.u64 	%rd10, [_Z11attn_scoresPKfS0_Pfiif_param_2];
	ld.param.u32 	%r25, [_Z11attn_scoresPKfS0_Pfiif_param_3];
	ld.param.u32 	%r26, [_Z11attn_scoresPKfS0_Pfiif_param_4];
	ld.param.f32 	%f14, [_Z11attn_scoresPKfS0_Pfiif_param_5];
	cvta.to.global.u64 	%rd1, %rd12;
	cvta.to.global.u64 	%rd2, %rd11;
	mov.u32 	%r27, %ctaid.y;
	mov.u32 	%r28, %ntid.y;
	mov.u32 	%r29, %tid.y;
	mad.lo.s32 	%r1, %r27, %r28, %r29;
	mov.u32 	%r30, %ctaid.x;
	mov.u32 	%r31, %ntid.x;
	mov.u32 	%r32, %tid.x;
	mad.lo.s32 	%r2, %r30, %r31, %r32;
	max.s32 	%r33, %r1, %r2;
	setp.ge.s32 	%p1, %r33, %r25;
	@%p1 bra 	$L__BB0_15;
	setp.lt.s32 	%p2, %r26, 1;
	mov.f32 	%f114, 0f00000000;
	@%p2 bra 	$L__BB0_14;
	mul.lo.s32 	%r3, %r26, %r1;
	mul.lo.s32 	%r4, %r26, %r2;
	and.b32  	%r5, %r26, 15;
	setp.lt.u32 	%p3, %r26, 16;
	mov.f32 	%f114, 0f00000000;
	mov.b32 	%r44, 0;
	@%p3 bra 	$L__BB0_5;
	and.b32  	%r44, %r26, 2147483632;
	neg.s32 	%r42, %r44;
	mul.wide.u32 	%rd13, %r3, 4;
	add.s64 	%rd14, %rd13, %rd2;
	add.s64 	%rd41, %rd14, 32;
	add.s64 	%rd4, %rd1, 32;
	mov.f32 	%f114, 0f00000000;
	mov.u32 	%r41, %r4;
$L__BB0_4:
	.pragma "nounroll";
	mul.wide.s32 	%rd15, %r41, 4;
	add.s64 	%rd16, %rd4, %rd15;
	ld.global.f32 	%f19, [%rd41+-32];
	ld.global.f32 	%f20, [%rd16+-32];
	fma.rn.f32 	%f21, %f19, %f20, %f114;
	ld.global.f32 	%f22, [%rd41+-28];
	ld.global.f32 	%f23, [%rd16+-28];
	fma.rn.f32 	%f24, %f22, %f23, %f21;
	ld.global.f32 	%f25, [%rd41+-24];
	ld.global.f32 	%f26, [%rd16+-24];
	fma.rn.f32 	%f27, %f25, %f26, %f24;
	ld.global.f32 	%f28, [%rd41+-20];
	ld.global.f32 	%f29, [%rd16+-20];
	fma.rn.f32 	%f30, %f28, %f29, %f27;
	ld.global.f32 	%f31, [%rd41+-16];
	ld.global.f32 	%f32, [%rd16+-16];
	fma.rn.f32 	%f33, %f31, %f32, %f30;
	ld.global.f32 	%f34, [%rd41+-12];
	ld.global.f32 	%f35, [%rd16+-12];
	fma.rn.f32 	%f36, %f34, %f35, %f33;
	ld.global.f32 	%f37, [%rd41+-8];
	ld.global.f32 	%f38, [%rd16+-8];
	fma.rn.f32 	%f39, %f37, %f38, %f36;
	ld.global.f32 	%f40, [%rd41+-4];
	ld.global.f32 	%f41, [%rd16+-4];
	fma.rn.f32 	%f42, %f40, %f41, %f39;
	ld.global.f32 	%f43, [%rd41];
	ld.global.f32 	%f44, [%rd16];
	fma.rn.f32 	%f45, %f43, %f44, %f42;
	ld.global.f32 	%f46, [%rd41+4];
	ld.global.f32 	%f47, [%rd16+4];
	fma.rn.f32 	%f48, %f46, %f47, %f45;
	ld.global.f32 	%f49, [%rd41+8];
	ld.global.f32 	%f50, [%rd16+8];
	fma.rn.f32 	%f51, %f49, %f50, %f48;
	ld.global.f32 	%f52, [%rd41+12];
	ld.global.f32 	%f53, [%rd16+12];
	fma.rn.f32 	%f54, %f52, %f53, %f51;
	ld.global.f32 	%f55, [%rd41+16];
	ld.global.f32 	%f56, [%rd16+16];
	fma.rn.f32 	%f57, %f55, %f56, %f54;
	ld.global.f32 	%f58, [%rd41+20];
	ld.global.f32 	%f59, [%rd16+20];
	fma.rn.f32 	%f60, %f58, %f59, %f57;
	ld.global.f32 	%f61, [%rd41+24];
	ld.global.f32 	%f62, [%rd16+24];
	fma.rn.f32 	%f63, %f61, %f62, %f60;
	ld.global.f32 	%f64, [%rd41+28];
	ld.global.f32 	%f65, [%rd16+28];
	fma.rn.f32 	%f114, %f64, %f65, %f63;
	add.s32 	%r42, %r42, 16;
	add.s64 	%rd41, %rd41, 64;
	add.s32 	%r41, %r41, 16;
	setp.ne.s32 	%p4, %r42, 0;
	@%p4 bra 	$L__BB0_4;
$L__BB0_5:
	setp.eq.s32 	%p5, %r5, 0;
	@%p5 bra 	$L__BB0_14;
	and.b32  	%r13, %r26, 7;
	setp.lt.u32 	%p6, %r5, 8;
	@%p6 bra 	$L__BB0_8;
	add.s32 	%r35, %r44, %r3;
	mul.wide.u32 	%rd17, %r35, 4;
	add.s64 	%rd18, %rd2, %rd17;
	ld.global.f32 	%f67, [%rd18];
	add.s32 	%r36, %r44, %r4;
	mul.wide.s32 	%rd19, %r36, 4;
	add.s64 	%rd20, %rd1, %rd19;
	ld.global.f32 	%f68, [%rd20];
	fma.rn.f32 	%f69, %f67, %f68, %f114;
	cvt.u64.u32 	%rd21, %r3;
	cvt.u64.u32 	%rd22, %r44;
	add.s64 	%rd23, %rd22, %rd21;
	shl.b64 	%rd24, %rd23, 2;
	add.s64 	%rd25, %rd2, %rd24;
	ld.global.f32 	%f70, [%rd25+4];
	ld.global.f32 	%f71, [%rd20+4];
	fma.rn.f32 	%f72, %f70, %f71, %f69;
	ld.global.f32 	%f73, [%rd25+8];
	ld.global.f32 	%f74, [%rd20+8];
	fma.rn.f32 	%f75, %f73, %f74, %f72;
	ld.global.f32 	%f76, [%rd25+12];
	ld.global.f32 	%f77, [%rd20+12];
	fma.rn.f32 	%f78, %f76, %f77, %f75;
	ld.global.f32 	%f79, [%rd25+16];
	ld.global.f32 	%f80, [%rd20+16];
	fma.rn.f32 	%f81, %f79, %f80, %f78;
	ld.global.f32 	%f82, [%rd25+20];
	ld.global.f32 	%f83, [%rd20+20];
	fma.rn.f32 	%f84, %f82, %f83, %f81;
	ld.global.f32 	%f85, [%rd25+24];
	ld.global.f32 	%f86, [%rd20+24];
	fma.rn.f32 	%f87, %f85, %f86, %f84;
	ld.global.f32 	%f88, [%rd25+28];
	ld.global.f32 	%f89, [%rd20+28];
	fma.rn.f32 	%f114, %f88, %f89, %f87;
	add.s32 	%r44, %r44, 8;
$L__BB0_8:
	setp.eq.s32 	%p7, %r13, 0;
	@%p7 bra 	$L__BB0_14;
	and.b32  	%r16, %r26, 3;
	setp.lt.u32 	%p8, %r13, 4;
	@%p8 bra 	$L__BB0_11;
	add.s32 	%r37, %r44, %r3;
	mul.wide.u32 	%rd26, %r37, 4;
	add.s64 	%rd27, %rd2, %rd26;
	ld.global.f32 	%f91, [%rd27];
	add.s32 	%r38, %r44, %r4;
	mul.wide.s32 	%rd28, %r38, 4;
	add.s64 	%rd29, %rd1, %rd28;
	ld.global.f32 	%f92, [%rd29];
	fma.rn.f32 	%f93, %f91, %f92, %f114;
	cvt.u64.u32 	%rd30, %r3;
	cvt.u64.u32 	%rd31, %r44;
	add.s64 	%rd32, %rd31, %rd30;
	shl.b64 	%rd33, %rd32, 2;
	add.s64 	%rd34, %rd2, %rd33;
	ld.global.f32 	%f94, [%rd34+4];
	ld.global.f32 	%f95, [%rd29+4];
	fma.rn.f32 	%f96, %f94, %f95, %f93;
	ld.global.f32 	%f97, [%rd34+8];
	ld.global.f32 	%f98, [%rd29+8];
	fma.rn.f32 	%f99, %f97, %f98, %f96;
	ld.global.f32 	%f100, [%rd34+12];
	ld.global.f32 	%f101, [%rd29+12];
	fma.rn.f32 	%f114, %f100, %f101, %f99;
	add.s32 	%r44, %r44, 4;
$L__BB0_11:
	setp.eq.s32 	%p9, %r16, 0;
	@%p9 bra 	$L__BB0_14;
	add.s32 	%r47, %r44, %r4;
	add.s32 	%r39, %r44, %r3;
	mul.wide.u32 	%rd35, %r39, 4;
	add.s64 	%rd42, %rd2, %rd35;
	neg.s32 	%r46, %r16;
$L__BB0_13:
	.pragma "nounroll";
	mul.wide.s32 	%rd36, %r47, 4;
	add.s64 	%rd37, %rd1, %rd36;
	ld.global.f32 	%f102, [%rd42];
	ld.global.f32 	%f103, [%rd37];
	fma.rn.f32 	%f114, %f102, %f103, %f114;
	add.s32 	%r47, %r47, 1;
	add.s64 	%rd42, %rd42, 4;
	add.s32 	%r46, %r46, 1;
	setp.ne.s32 	%p10, %r46, 0;
	@%p10 bra 	$L__BB0_13;
$L__BB0_14:
	mul.f32 	%f104, %f14, %f114;
	setp.gt.s32 	%p11, %r2, %r1;
	selp.f32 	%f105, 0fCE6E6B28, %f104, %p11;
	mad.lo.s32 	%r40, %r25, %r1, %r2;
	cvta.to.global.u64 	%rd38, %rd10;
	mul.wide.s32 	%rd39, %r40, 4;
	add.s64 	%rd40, %rd38, %rd39;
	st.global.f32 	[%rd40], %f105;
$L__BB0_15:
	ret;

}


// ===== COMPILED SASS (sm_100) =====

	.target	sm_100

	.elftype	@"ET_EXEC"


//--------------------- .note.nv.tkinfo           --------------------------
	.section	.note.nv.tkinfo,"",@"SHT_NOTE"
	.sectionflags	@"SHF_NOTE_NV_TKINFO"
	.tkinfo
        /*0018*/ 	.word	0x00000002
        /*0030*/ 	.string	""
        /*0030*/ 	.string	"ptxas"
        /*0030*/ 	.string	"Cuda compilation tools, release 13.0, V13.0.88"
        /*0030*/ 	.string	"Build cuda_13.0.r13.0/compiler.36424714_0"
        /*0030*/ 	.string	"-arch sm_100 -m 64 "



//--------------------- .note.nv.cuinfo           --------------------------
	.section	.note.nv.cuinfo,"",@"SHT_NOTE"
	.sectionflags	@"SHF_NOTE_NV_CUINFO"
        /*0018*/ 	.short	0x0002
        /*001a*/ 	.short	0x0064
        /*001c*/ 	.short	0x0082
	.zero		2


//--------------------- .nv.info                  --------------------------
	.section	.nv.info,"",@"SHT_CUDA_INFO"
	.align	4


	//----- nvinfo : EIATTR_REGCOUNT
	.align		4
        /*0000*/ 	.byte	0x04, 0x2f
        /*0002*/ 	.short	(.L_1 - .L_0)
	.align		4
.L_0:
        /*0004*/ 	.word	index@(_Z11attn_scoresPKfS0_Pfiif)
        /*0008*/ 	.word	0x0000001f


	//----- nvinfo : EIATTR_FRAME_SIZE
	.align		4
.L_1:
        /*000c*/ 	.byte	0x04, 0x11
        /*000e*/ 	.short	(.L_3 - .L_2)
	.align		4
.L_2:
        /*0010*/ 	.word	index@(_Z11attn_scoresPKfS0_Pfiif)
        /*0014*/ 	.word	0x00000000


	//----- nvinfo : EIATTR_MIN_STACK_SIZE
	.align		4
.L_3:
        /*0018*/ 	.byte	0x04, 0x12
        /*001a*/ 	.short	(.L_5 - .L_4)
	.align		4
.L_4:
        /*001c*/ 	.word	index@(_Z11attn_scoresPKfS0_Pfiif)
        /*0020*/ 	.word	0x00000000
.L_5:


//--------------------- .nv.compat                --------------------------
	.section	.nv.compat,"",@"SHT_CUDA_COMPAT_INFO"
	.align	4
        /*0000*/ 	.byte	0x02, 0x09, 0x00, 0x00, 0x02, 0x02, 0x01, 0x00, 0x02, 0x05, 0x05, 0x00, 0x03, 0x07, 0x01, 0x01
        /*0010*/ 	.byte	0x02, 0x03, 0x00, 0x00, 0x02, 0x06, 0x01, 0x00, 0x04, 0x0b, 0x08, 0x00, 0x09, 0x00, 0x00, 0x00
        /*0020*/ 	.byte	0x00, 0x00, 0x00, 0x00


//--------------------- .nv.info._Z11attn_scoresPKfS0_Pfiif --------------------------
	.section	.nv.info._Z11attn_scoresPKfS0_Pfiif,"",@"SHT_CUDA_INFO"
	.sectionflags	@""
	.align	4


	//----- nvinfo : EIATTR_CUDA_API_VERSION
	.align		4
        /*0000*/ 	.byte	0x04, 0x37
        /*0002*/ 	.short	(.L_7 - .L_6)
.L_6:
        /*0004*/ 	.word	0x00000082


	//----- nvinfo : EIATTR_KPARAM_INFO
	.align		4
.L_7:
        /*0008*/ 	.byte	0x04, 0x17
        /*000a*/ 	.short	(.L_9 - .L_8)
.L_8:
        /*000c*/ 	.word	0x00000000
        /*0010*/ 	.short	0x0005
        /*0012*/ 	.short	0x0020
        /*0014*/ 	.byte	0x00, 0xf0, 0x11, 0x00


	//----- nvinfo : EIATTR_KPARAM_INFO
	.align		4
.L_9:
        /*0018*/ 	.byte	0x04, 0x17
        /*001a*/ 	.short	(.L_11 - .L_10)
.L_10:
        /*001c*/ 	.word	0x00000000
        /*0020*/ 	.short	0x0004
        /*0022*/ 	.short	0x001c
        /*0024*/ 	.byte	0x00, 0xf0, 0x11, 0x00


	//----- nvinfo : EIATTR_KPARAM_INFO
	.align		4
.L_11:
        /*0028*/ 	.byte	0x04, 0x17
        /*002a*/ 	.short	(.L_13 - .L_12)
.L_12:
        /*002c*/ 	.word	0x00000000
        /*0030*/ 	.short	0x0003
        /*0032*/ 	.short	0x0018
        /*0034*/ 	.byte	0x00, 0xf0, 0x11, 0x00


	//----- nvinfo : EIATTR_KPARAM_INFO
	.align		4
.L_13:
        /*0038*/ 	.byte	0x04, 0x17
        /*003a*/ 	.short	(.L_15 - .L_14)
.L_14:
        /*003c*/ 	.word	0x00000000
        /*0040*/ 	.short	0x0002
        /*0042*/ 	.short	0x0010
        /*0044*/ 	.byte	0x00, 0xf5, 0x21, 0x00


	//----- nvinfo : EIATTR_KPARAM_INFO
	.align		4
.L_15:
        /*0048*/ 	.byte	0x04, 0x17
        /*004a*/ 	.short	(.L_17 - .L_16)
.L_16:
        /*004c*/ 	.word	0x00000000
        /*0050*/ 	.short	0x0001
        /*0052*/ 	.short	0x0008
        /*0054*/ 	.byte	0x00, 0xf5, 0x21, 0x00


	//----- nvinfo : EIATTR_KPARAM_INFO
	.align		4
.L_17:
        /*0058*/ 	.byte	0x04, 0x17
        /*005a*/ 	.short	(.L_19 - .L_18)
.L_18:
        /*005c*/ 	.word	0x00000000
        /*0060*/ 	.short	0x0000
        /*0062*/ 	.short	0x0000
        /*0064*/ 	.byte	0x00, 0xf5, 0x21, 0x00


	//----- nvinfo : EIATTR_SPARSE_MMA_MASK
	.align		4
.L_19:
        /*0068*/ 	.byte	0x03, 0x50
        /*006a*/ 	.short	0x0000


	//----- nvinfo : EIATTR_MAXREG_COUNT
	.align		4
        /*006c*/ 	.byte	0x03, 0x1b
        /*006e*/ 	.short	0x00ff


	//----- nvinfo : EIATTR_MERCURY_ISA_VERSION
	.align		4
        /*0070*/ 	.byte	0x03, 0x5f
        /*0072*/ 	.short	0x0101


	//----- nvinfo : EIATTR_VRC_CTA_INIT_COUNT
	.align		4
        /*0074*/ 	.byte	0x02, 0x4a
	.zero		1
	.zero		1


	//----- nvinfo : EIATTR_EXIT_INSTR_OFFSETS
	.align		4
        /*0078*/ 	.byte	0x04, 0x1c
        /*007a*/ 	.short	(.L_21 - .L_20)


	//   ....[0]....
.L_20:
        /*007c*/ 	.word	0x000000c0


	//   ....[1]....
        /*0080*/ 	.word	0x00000c10


	//----- nvinfo : EIATTR_CBANK_PARAM_SIZE
	.align		4
.L_21:
        /*0084*/ 	.byte	0x03, 0x19
        /*0086*/ 	.short	0x0024


	//----- nvinfo : EIATTR_PARAM_CBANK
	.align		4
        /*0088*/ 	.byte	0x04, 0x0a
        /*008a*/ 	.short	(.L_23 - .L_22)
	.align		4
.L_22:
        /*008c*/ 	.word	index@(.nv.constant0._Z11attn_scoresPKfS0_Pfiif)
        /*0090*/ 	.short	0x0380
        /*0092*/ 	.short	0x0024


	//----- nvinfo : EIATTR_SW_WAR
	.align		4
.L_23:
        /*0094*/ 	.byte	0x04, 0x36
        /*0096*/ 	.short	(.L_25 - .L_24)
.L_24:
        /*0098*/ 	.word	0x00000008
.L_25:


//--------------------- .nv.callgraph             --------------------------
	.section	.nv.callgraph,"",@"SHT_CUDA_CALLGRAPH"
	.align	4
	.sectionentsize	8
	.align		4
        /*0000*/ 	.word	0x00000000
	.align		4
        /*0004*/ 	.word	0xffffffff
	.align		4
        /*0008*/ 	.word	0x00000000
	.align		4
        /*000c*/ 	.word	0xfffffffe
	.align		4
        /*0010*/ 	.word	0x00000000
	.align		4
        /*0014*/ 	.word	0xfffffffd
	.align		4
        /*0018*/ 	.word	0x00000000
	.align		4
        /*001c*/ 	.word	0xfffffffc


//--------------------- .text._Z11attn_scoresPKfS0_Pfiif --------------------------
	.section	.text._Z11attn_scoresPKfS0_Pfiif,"ax",@progbits
	.align	128
        .global         _Z11attn_scoresPKfS0_Pfiif
        .type           _Z11attn_scoresPKfS0_Pfiif,@function
        .size           _Z11attn_scoresPKfS0_Pfiif,(.L_x_7 - _Z11attn_scoresPKfS0_Pfiif)
        .other          _Z11attn_scoresPKfS0_Pfiif,@"STO_CUDA_ENTRY STV_DEFAULT"
_Z11attn_scoresPKfS0_Pfiif:
.text._Z11attn_scoresPKfS0_Pfiif:
[----:B------:R-:W-:Y:S01]  /*0000*/  LDC R1, c[0x0][0x37c] ;  /* 0x0000df00ff017b82 */ /* 0x000fe20000000800 */
[----:B------:R-:W0:Y:S07]  /*0010*/  S2R R3, SR_TID.Y ;  /* 0x0000000000037919 */ /* 0x000e2e0000002200 */
[----:B------:R-:W0:Y:S01]  /*0020*/  LDC R0, c[0x0][0x364] ;  /* 0x0000d900ff007b82 */ /* 0x000e220000000800 */
[----:B------:R-:W1:Y:S01]  /*0030*/  LDCU UR11, c[0x0][0x398] ;  /* 0x00007300ff0b77ac */ /* 0x000e620008000800 */
[----:B------:R-:W2:Y:S06]  /*0040*/  S2R R2, SR_TID.X ;  /* 0x0000000000027919 */ /* 0x000eac0000002100 */
[----:B------:R-:W0:Y:S08]  /*0050*/  S2UR UR4, SR_CTAID.Y ;  /* 0x00000000000479c3 */ /* 0x000e300000002600 */
[----:B------:R-:W2:Y:S08]  /*0060*/  S2UR UR5, SR_CTAID.X ;  /* 0x00000000000579c3 */ /* 0x000eb00000002500 */
[----:B------:R-:W2:Y:S01]  /*0070*/  LDC R7, c[0x0][0x360] ;  /* 0x0000d800ff077b82 */ /* 0x000ea20000000800 */
[----:B0-----:R-:W-:-:S02]  /*0080*/  IMAD R0, R0, UR4, R3 ;  /* 0x0000000400007c24 */ /* 0x001fc4000f8e0203 */
[----:B--2---:R-:W-:-:S05]  /*0090*/  IMAD R7, R7, UR5, R2 ;  /* 0x0000000507077c24 */ /* 0x004fca000f8e0202 */
[----:B------:R-:W-:-:S04]  /*00a0*/  VIMNMX R2, PT, PT, R0, R7, !PT ;  /* 0x0000000700027248 */ /* 0x000fc80007fe0100 */
[----:B-1----:R-:W-:-:S13]  /*00b0*/  ISETP.GE.AND P0, PT, R2, UR11, PT ;  /* 0x0000000b02007c0c */ /* 0x002fda000bf06270 */
[----:B------:R-:W-:Y:S05]  /*00c0*/  @P0 EXIT ;  /* 0x000000000000094d */ /* 0x000fea0003800000 */
[----:B------:R-:W0:Y:S01]  /*00d0*/  LDCU UR7, c[0x0][0x39c] ;  /* 0x00007380ff0777ac */ /* 0x000e220008000800 */
[----:B------:R-:W-:Y:S01]  /*00e0*/  HFMA2 R14, -RZ, RZ, 0, 0 ;  /* 0x00000000ff0e7431 */ /* 0x000fe200000001ff */
[----:B------:R-:W1:Y:S01]  /*00f0*/  LDCU.64 UR12, c[0x0][0x358] ;  /* 0x00006b00ff0c77ac */ /* 0x000e620008000a00 */
[----:B0-----:R-:W-:-:S09]  /*0100*/  UISETP.GE.AND UP0, UPT, UR7, 0x1, UPT ;  /* 0x000000010700788c */ /* 0x001fd2000bf06270 */
[----:B-1----:R-:W-:Y:S05]  /*0110*/  BRA.U !UP0, `(.L_x_0) ;  /* 0x00000009089c7547 */ /* 0x002fea000b800000 */
[----:B------:R-:W-:Y:S02]  /*0120*/  UISETP.GE.U32.AND UP1, UPT, UR7, 0x10, UPT ;  /* 0x000000100700788c */ /* 0x000fe4000bf26070 */
[----:B------:R-:W-:Y:S01]  /*0130*/  IMAD R8, R0, UR7, RZ ;  /* 0x0000000700087c24 */ /* 0x000fe2000f8e02ff */
[----:B------:R-:W-:Y:S02]  /*0140*/  ULOP3.LUT UR10, UR7, 0xf, URZ, 0xc0, !UPT ;  /* 0x0000000f070a7892 */ /* 0x000fe4000f8ec0ff */
[----:B------:R-:W-:Y:S01]  /*0150*/  IMAD R9, R7, UR7, RZ ;  /* 0x0000000707097c24 */ /* 0x000fe2000f8e02ff */
[----:B------:R-:W-:Y:S01]  /*0160*/  MOV R14, RZ ;  /* 0x000000ff000e7202 */ /* 0x000fe20000000f00 */
[----:B------:R-:W-:Y:S01]  /*0170*/  UMOV UR4, URZ ;  /* 0x000000ff00047c82 */ /* 0x000fe20008000000 */
[----:B------:R-:W-:Y:S01]  /*0180*/  UISETP.NE.AND UP0, UPT, UR10, URZ, UPT ;  /* 0x000000ff0a00728c */ /* 0x000fe2000bf05270 */
[----:B------:R-:W-:Y:S10]  /*0190*/  BRA.U !UP1, `(.L_x_1) ;  /* 0x0000000509107547 */ /* 0x000ff4000b800000 */
[----:B------:R-:W0:Y:S01]  /*01a0*/  LDC.64 R2, c[0x0][0x380] ;  /* 0x0000e000ff027b82 */ /* 0x000e220000000a00 */
[----:B------:R-:W1:Y:S01]  /*01b0*/  LDCU.64 UR8, c[0x0][0x388] ;  /* 0x00007100ff0877ac */ /* 0x000e620008000a00 */
[----:B------:R-:W-:Y:S02]  /*01c0*/  MOV R14, RZ ;  /* 0x000000ff000e7202 */ /* 0x000fe40000000f00 */
[----:B------:R-:W-:Y:S01]  /*01d0*/  MOV R6, R9 ;  /* 0x0000000900067202 */ /* 0x000fe20000000f00 */
[----:B------:R-:W-:Y:S02]  /*01e0*/  ULOP3.LUT UR4, UR7, 0x7ffffff0, URZ, 0xc0, !UPT ;  /* 0x7ffffff007047892 */ /* 0x000fe4000f8ec0ff */
[----:B-1----:R-:W-:Y:S02]  /*01f0*/  UIADD3 UR5, UP1, UPT, UR8, 0x20, URZ ;  /* 0x0000002008057890 */ /* 0x002fe4000ff3e0ff */
[----:B------:R-:W-:Y:S02]  /*0200*/  UIADD3 UR8, UPT, UPT, -UR4, URZ, URZ ;  /* 0x000000ff04087290 */ /* 0x000fe4000fffe1ff */
[----:B------:R-:W-:Y:S01]  /*0210*/  UIADD3.X UR6, UPT, UPT, URZ, UR9, URZ, UP1, !UPT ;  /* 0x00000009ff067290 */ /* 0x000fe20008ffe4ff */
[----:B0-----:R-:W-:-:S03]  /*0220*/  IMAD.WIDE.U32 R2, R8, 0x4, R2 ;  /* 0x0000000408027825 */ /* 0x001fc600078e0002 */
[----:B------:R-:W-:-:S04]  /*0230*/  IADD3 R4, P0, PT, R2, 0x20, RZ ;  /* 0x0000002002047810 */ /* 0x000fc80007f1e0ff */
[----:B------:R-:W-:-:S09]  /*0240*/  IADD3.X R5, PT, PT, RZ, R3, RZ, P0, !PT ;  /* 0x00000003ff057210 */ /* 0x000fd200007fe4ff */
.L_x_2:
[----:B------:R-:W-:Y:S01]  /*0250*/  MOV R2, UR5 ;  /* 0x0000000500027c02 */ /* 0x000fe20008000f00 */
[----:B------:R-:W2:Y:S01]  /*0260*/  LDG.E R15, desc[UR12][R4.64+-0x20] ;  /* 0xffffe00c040f7981 */ /* 0x000ea2000c1e1900 */
[----:B------:R-:W-:-:S03]  /*0270*/  MOV R3, UR6 ;  /* 0x0000000600037c02 */ /* 0x000fc60008000f00 */
[----:B------:R-:W3:Y:S01]  /*0280*/  LDG.E R17, desc[UR12][R4.64+-0x1c] ;  /* 0xffffe40c04117981 */ /* 0x000ee2000c1e1900 */
[----:B------:R-:W-:-:S03]  /*0290*/  IMAD.WIDE R2, R6, 0x4, R2 ;  /* 0x0000000406027825 */ /* 0x000fc600078e0202 */
[----:B------:R-:W4:Y:S04]  /*02a0*/  LDG.E R19, desc[UR12][R4.64+-0x18] ;  /* 0xffffe80c04137981 */ /* 0x000f28000c1e1900 */
[----:B------:R-:W2:Y:S04]  /*02b0*/  LDG.E R16, desc[UR12][R2.64+-0x20] ;  /* 0xffffe00c02107981 */ /* 0x000ea8000c1e1900 */
[----:B------:R-:W3:Y:S04]  /*02c0*/  LDG.E R24, desc[UR12][R2.64+-0x1c] ;  /* 0xffffe40c02187981 */ /* 0x000ee8000c1e1900 */
[----:B------:R-:W4:Y:S04]  /*02d0*/  LDG.E R18, desc[UR12][R2.64+-0x18] ;  /* 0xffffe80c02127981 */ /* 0x000f28000c1e1900 */
[----:B------:R-:W5:Y:S04]  /*02e0*/  LDG.E R20, desc[UR12][R4.64+-0x14] ;  /* 0xffffec0c04147981 */ /* 0x000f68000c1e1900 */
        /* <DEDUP_REMOVED lines=8> */
[----:B------:R-:W5:Y:S01]  /*0370*/  LDG.E R26, desc[UR12][R4.64+0x1c] ;  /* 0x00001c0c041a7981 */ /* 0x000f62000c1e1900 */
[----:B--2---:R-:W-:-:S03]  /*0380*/  FFMA R16, R15, R16, R14 ;  /* 0x000000100f107223 */ /* 0x004fc6000000000e */
[----:B------:R-:W2:Y:S01]  /*0390*/  LDG.E R15, desc[UR12][R4.64+-0x4] ;  /* 0xfffffc0c040f7981 */ /* 0x000ea2000c1e1900 */
[----:B---3--:R-:W-:-:S03]  /*03a0*/  FFMA R24, R17, R24, R16 ;  /* 0x0000001811187223 */ /* 0x008fc60000000010 */
[----:B------:R-:W2:Y:S01]  /*03b0*/  LDG.E R14, desc[UR12][R2.64+-0x4] ;  /* 0xfffffc0c020e7981 */ /* 0x000ea2000c1e1900 */
[----:B----4-:R-:W-:-:S03]  /*03c0*/  FFMA R25, R19, R18, R24 ;  /* 0x0000001213197223 */ /* 0x010fc60000000018 */
[----:B------:R-:W3:Y:S04]  /*03d0*/  LDG.E R16, desc[UR12][R4.64] ;  /* 0x0000000c04107981 */ /* 0x000ee8000c1e1900 */
[----:B------:R-:W3:Y:S01]  /*03e0*/  LDG.E R17, desc[UR12][R2.64] ;  /* 0x0000000c02117981 */ /* 0x000ee2000c1e1900 */
[----:B-----5:R-:W-:-:S03]  /*03f0*/  FFMA R25, R20, R21, R25 ;  /* 0x0000001514197223 */ /* 0x020fc60000000019 */
[----:B------:R-:W4:Y:S04]  /*0400*/  LDG.E R18, desc[UR12][R4.64+0x4] ;  /* 0x0000040c04127981 */ /* 0x000f28000c1e1900 */
[----:B------:R-:W4:Y:S01]  /*0410*/  LDG.E R19, desc[UR12][R2.64+0x4] ;  /* 0x0000040c02137981 */ /* 0x000f22000c1e1900 */
[----:B------:R-:W-:-:S03]  /*0420*/  FFMA R25, R22, R23, R25 ;  /* 0x0000001716197223 */ /* 0x000fc60000000019 */
[----:B------:R-:W5:Y:S04]  /*0430*/  LDG.E R20, desc[UR12][R4.64+0x8] ;  /* 0x0000080c04147981 */ /* 0x000f68000c1e1900 */
[----:B------:R-:W5:Y:S01]  /*0440*/  LDG.E R21, desc[UR12][R2.64+0x8] ;  /* 0x0000080c02157981 */ /* 0x000f62000c1e1900 */
[----:B------:R-:W-:-:S03]  /*0450*/  FFMA R25, R10, R11, R25 ;  /* 0x0000000b0a197223 */ /* 0x000fc60000000019 */
[----:B------:R-:W5:Y:S04]  /*0460*/  LDG.E R22, desc[UR12][R4.64+0xc] ;  /* 0x00000c0c04167981 */ /* 0x000f68000c1e1900 */
[----:B------:R-:W5:Y:S04]  /*0470*/  LDG.E R23, desc[UR12][R2.64+0xc] ;  /* 0x00000c0c02177981 */ /* 0x000f68000c1e1900 */
[----:B------:R-:W5:Y:S01]  /*0480*/  LDG.E R10, desc[UR12][R4.64+0x10] ;  /* 0x0000100c040a7981 */ /* 0x000f62000c1e1900 */
[----:B------:R-:W-:-:S03]  /*0490*/  FFMA R28, R12, R13, R25 ;  /* 0x0000000d0c1c7223 */ /* 0x000fc60000000019 */
[----:B------:R-:W5:Y:S04]  /*04a0*/  LDG.E R11, desc[UR12][R2.64+0x10] ;  /* 0x0000100c020b7981 */ /* 0x000f68000c1e1900 */
[----:B------:R-:W5:Y:S04]  /*04b0*/  LDG.E R24, desc[UR12][R4.64+0x14] ;  /* 0x0000140c04187981 */ /* 0x000f68000c1e1900 */
[----:B------:R-:W5:Y:S04]  /*04c0*/  LDG.E R25, desc[UR12][R2.64+0x14] ;  /* 0x0000140c02197981 */ /* 0x000f68000c1e1900 */
[----:B------:R0:W5:Y:S04]  /*04d0*/  LDG.E R13, desc[UR12][R4.64+0x18] ;  /* 0x0000180c040d7981 */ /* 0x000168000c1e1900 */
[----:B------:R-:W5:Y:S01]  /*04e0*/  LDG.E R12, desc[UR12][R2.64+0x18] ;  /* 0x0000180c020c7981 */ /* 0x000f62000c1e1900 */
[----:B------:R-:W-:-:S04]  /*04f0*/  UIADD3 UR8, UPT, UPT, UR8, 0x10, URZ ;  /* 0x0000001008087890 */ /* 0x000fc8000fffe0ff */
[----:B------:R-:W-:Y:S01]  /*0500*/  UISETP.NE.AND UP1, UPT, UR8, URZ, UPT ;  /* 0x000000ff0800728c */ /* 0x000fe2000bf25270 */
[----:B0-----:R-:W-:Y:S02]  /*0510*/  IADD3 R4, P0, PT, R4, 0x40, RZ ;  /* 0x0000004004047810 */ /* 0x001fe40007f1e0ff */
[----:B------:R-:W-:Y:S02]  /*0520*/  IADD3 R6, PT, PT, R6, 0x10, RZ ;  /* 0x0000001006067810 */ /* 0x000fe40007ffe0ff */
[----:B------:R-:W-:Y:S01]  /*0530*/  IADD3.X R5, PT, PT, RZ, R5, RZ, P0, !PT ;  /* 0x00000005ff057210 */ /* 0x000fe200007fe4ff */
[----:B--2---:R-:W-:-:S04]  /*0540*/  FFMA R15, R15, R14, R28 ;  /* 0x0000000e0f0f7223 */ /* 0x004fc8000000001c */
[----:B---3--:R-:W-:-:S04]  /*0550*/  FFMA R15, R16, R17, R15 ;  /* 0x00000011100f7223 */ /* 0x008fc8000000000f */
[----:B----4-:R-:W-:-:S04]  /*0560*/  FFMA R15, R18, R19, R15 ;  /* 0x00000013120f7223 */ /* 0x010fc8000000000f */
[----:B-----5:R-:W-:-:S04]  /*0570*/  FFMA R15, R20, R21, R15 ;  /* 0x00000015140f7223 */ /* 0x020fc8000000000f */
[----:B------:R-:W-:-:S04]  /*0580*/  FFMA R15, R22, R23, R15 ;  /* 0x00000017160f7223 */ /* 0x000fc8000000000f */
[----:B------:R-:W-:-:S04]  /*0590*/  FFMA R11, R10, R11, R15 ;  /* 0x0000000b0a0b7223 */ /* 0x000fc8000000000f */
[----:B------:R-:W-:-:S04]  /*05a0*/  FFMA R24, R24, R25, R11 ;  /* 0x0000001918187223 */ /* 0x000fc8000000000b */
[----:B------:R-:W-:-:S04]  /*05b0*/  FFMA R13, R13, R12, R24 ;  /* 0x0000000c0d0d7223 */ /* 0x000fc80000000018 */
[----:B------:R-:W-:Y:S01]  /*05c0*/  FFMA R14, R26, R27, R13 ;  /* 0x0000001b1a0e7223 */ /* 0x000fe2000000000d */
[----:B------:R-:W-:Y:S06]  /*05d0*/  BRA.U UP1, `(.L_x_2) ;  /* 0xfffffffd011c7547 */ /* 0x000fec000b83ffff */
.L_x_1:
[----:B------:R-:W-:Y:S05]  /*05e0*/  BRA.U !UP0, `(.L_x_0) ;  /* 0x0000000508687547 */ /* 0x000fea000b800000 */
[----:B------:R-:W-:Y:S02]  /*05f0*/  UISETP.GE.U32.AND UP0, UPT, UR10, 0x8, UPT ;  /* 0x000000080a00788c */ /* 0x000fe4000bf06070 */
[----:B------:R-:W-:-:S04]  /*0600*/  ULOP3.LUT UR6, UR7, 0x7, URZ, 0xc0, !UPT ;  /* 0x0000000707067892 */ /* 0x000fc8000f8ec0ff */
[----:B------:R-:W-:-:S03]  /*0610*/  UISETP.NE.AND UP1, UPT, UR6, URZ, UPT ;  /* 0x000000ff0600728c */ /* 0x000fc6000bf25270 */
[----:B------:R-:W-:Y:S08]  /*0620*/  BRA.U !UP0, `(.L_x_3) ;  /* 0x0000000108907547 */ /* 0x000ff0000b800000 */
[----:B------:R-:W0:Y:S01]  /*0630*/  LDC.64 R10, c[0x0][0x380] ;  /* 0x0000e000ff0a7b82 */ /* 0x000e220000000a00 */
[----:B------:R-:W1:Y:S01]  /*0640*/  LDCU.64 UR8, c[0x0][0x380] ;  /* 0x00007000ff0877ac */ /* 0x000e620008000a00 */
[C---:B------:R-:W-:Y:S02]  /*0650*/  IADD3 R3, PT, PT, R8.reuse, UR4, RZ ;  /* 0x0000000408037c10 */ /* 0x040fe4000fffe0ff */
[----:B------:R-:W-:Y:S02]  /*0660*/  IADD3 R6, P0, PT, R8, UR4, RZ ;  /* 0x0000000408067c10 */ /* 0x000fe4000ff1e0ff */
[----:B------:R-:W-:Y:S02]  /*0670*/  IADD3 R13, PT, PT, R9, UR4, RZ ;  /* 0x00000004090d7c10 */ /* 0x000fe4000fffe0ff */
[----:B------:R-:W2:Y:S01]  /*0680*/  LDC.64 R4, c[0x0][0x388] ;  /* 0x0000e200ff047b82 */ /* 0x000ea20000000a00 */
[----:B0-----:R-:W-:Y:S01]  /*0690*/  IMAD.WIDE.U32 R10, R3, 0x4, R10 ;  /* 0x00000004030a7825 */ /* 0x001fe200078e000a */
[----:B------:R-:W-:-:S02]  /*06a0*/  IADD3.X R3, PT, PT, RZ, RZ, RZ, P0, !PT ;  /* 0x000000ffff037210 */ /* 0x000fc400007fe4ff */
[C---:B-1----:R-:W-:Y:S02]  /*06b0*/  LEA R2, P0, R6.reuse, UR8, 0x2 ;  /* 0x0000000806027c11 */ /* 0x042fe4000f8010ff */
[----:B------:R-:W3:Y:S02]  /*06c0*/  LDG.E R15, desc[UR12][R10.64] ;  /* 0x0000000c0a0f7981 */ /* 0x000ee4000c1e1900 */
[----:B------:R-:W-:Y:S01]  /*06d0*/  LEA.HI.X R3, R6, UR9, R3, 0x2, P0 ;  /* 0x0000000906037c11 */ /* 0x000fe200080f1403 */
[----:B--2---:R-:W-:-:S04]  /*06e0*/  IMAD.WIDE R4, R13, 0x4, R4 ;  /* 0x000000040d047825 */ /* 0x004fc800078e0204 */
[----:B------:R-:W2:Y:S04]  /*06f0*/  LDG.E R18, desc[UR12][R2.64+0x4] ;  /* 0x0000040c02127981 */ /* 0x000ea8000c1e1900 */
[----:B------:R-:W3:Y:S04]  /*0700*/  LDG.E R16, desc[UR12][R4.64] ;  /* 0x0000000c04107981 */ /* 0x000ee8000c1e1900 */
[----:B------:R-:W2:Y:S04]  /*0710*/  LDG.E R17, desc[UR12][R4.64+0x4] ;  /* 0x0000040c04117981 */ /* 0x000ea8000c1e1900 */
[----:B------:R-:W4:Y:S04]  /*0720*/  LDG.E R19, desc[UR12][R4.64+0x8] ;  /* 0x0000080c04137981 */ /* 0x000f28000c1e1900 */
        /* <DEDUP_REMOVED lines=11> */
[----:B------:R-:W-:Y:S01]  /*07e0*/  UIADD3 UR4, UPT, UPT, UR4, 0x8, URZ ;  /* 0x0000000804047890 */ /* 0x000fe2000fffe0ff */
[----:B---3--:R-:W-:-:S04]  /*07f0*/  FFMA R15, R15, R16, R14 ;  /* 0x000000100f0f7223 */ /* 0x008fc8000000000e */
[----:B--2---:R-:W-:-:S04]  /*0800*/  FFMA R15, R18, R17, R15 ;  /* 0x00000011120f7223 */ /* 0x004fc8000000000f */
[----:B----4-:R-:W-:-:S04]  /*0810*/  FFMA R15, R20, R19, R15 ;  /* 0x00000013140f7223 */ /* 0x010fc8000000000f */
[----:B-----5:R-:W-:-:S04]  /*0820*/  FFMA R15, R22, R21, R15 ;  /* 0x00000015160f7223 */ /* 0x020fc8000000000f */
[----:B------:R-:W-:-:S04]  /*0830*/  FFMA R15, R24, R23, R15 ;  /* 0x00000017180f7223 */ /* 0x000fc8000000000f */
[----:B------:R-:W-:-:S04]  /*0840*/  FFMA R13, R12, R13, R15 ;  /* 0x0000000d0c0d7223 */ /* 0x000fc8000000000f */
[----:B------:R-:W-:-:S04]  /*0850*/  FFMA R11, R6, R11, R13 ;  /* 0x0000000b060b7223 */ /* 0x000fc8000000000d */
[----:B------:R-:W-:-:S07]  /*0860*/  FFMA R14, R10, R25, R11 ;  /* 0x000000190a0e7223 */ /* 0x000fce000000000b */
.L_x_3:
        /* <DEDUP_REMOVED lines=13> */
[----:B-1----:R-:W-:-:S03]  /*0940*/  LEA R2, P0, R6, UR6, 0x2 ;  /* 0x0000000606027c11 */ /* 0x002fc6000f8010ff */
[----:B------:R-:W3:Y:S01]  /*0950*/  LDG.E R11, desc[UR12][R10.64] ;  /* 0x0000000c0a0b7981 */ /* 0x000ee2000c1e1900 */
        /* <DEDUP_REMOVED lines=8> */
[----:B------:R-:W5:Y:S01]  /*09e0*/  LDG.E R18, desc[UR12][R4.64+0xc] ;  /* 0x00000c0c04127981 */ /* 0x000f62000c1e1900 */
[----:B------:R-:W-:Y:S01]  /*09f0*/  UIADD3 UR4, UPT, UPT, UR4, 0x4, URZ ;  /* 0x0000000404047890 */ /* 0x000fe2000fffe0ff */
[----:B---3--:R-:W-:-:S04]  /*0a00*/  FFMA R6, R11, R6, R14 ;  /* 0x000000060b067223 */ /* 0x008fc8000000000e */
[----:B--2---:R-:W-:-:S04]  /*0a10*/  FFMA R6, R13, R12, R6 ;  /* 0x0000000c0d067223 */ /* 0x004fc80000000006 */
[----:B----4-:R-:W-:-:S04]  /*0a20*/  FFMA R6, R15, R16, R6 ;  /* 0x000000100f067223 */ /* 0x010fc80000000006 */
[----:B-----5:R-:W-:-:S07]  /*0a30*/  FFMA R14, R17, R18, R6 ;  /* 0x00000012110e7223 */ /* 0x020fce0000000006 */
.L_x_4:
[----:B------:R-:W-:Y:S05]  /*0a40*/  BRA.U !UP1, `(.L_x_0) ;  /* 0x0000000109507547 */ /* 0x000fea000b800000 */
[----:B------:R-:W0:Y:S01]  /*0a50*/  LDC.64 R4, c[0x0][0x380] ;  /* 0x0000e000ff047b82 */ /* 0x000e220000000a00 */
[----:B------:R-:W-:Y:S01]  /*0a60*/  IADD3 R11, PT, PT, R8, UR4, RZ ;  /* 0x00000004080b7c10 */ /* 0x000fe2000fffe0ff */
[----:B------:R-:W-:-:S06]  /*0a70*/  UIADD3 UR5, UPT, UPT, -UR5, URZ, URZ ;  /* 0x000000ff05057290 */ /* 0x000fcc000fffe1ff */
[----:B------:R-:W1:Y:S01]  /*0a80*/  LDC.64 R2, c[0x0][0x388] ;  /* 0x0000e200ff027b82 */ /* 0x000e620000000a00 */
[----:B0-----:R-:W-:Y:S01]  /*0a90*/  IMAD.WIDE.U32 R4, R11, 0x4, R4 ;  /* 0x000000040b047825 */ /* 0x001fe200078e0004 */
[----:B------:R-:W-:Y:S02]  /*0aa0*/  IADD3 R11, PT, PT, R9, UR4, RZ ;  /* 0x00000004090b7c10 */ /* 0x000fe4000fffe0ff */
[----:B------:R-:W-:Y:S02]  /*0ab0*/  MOV R6, R4 ;  /* 0x0000000400067202 */ /* 0x000fe40000000f00 */
[----:B------:R-:W-:-:S07]  /*0ac0*/  MOV R13, R5 ;  /* 0x00000005000d7202 */ /* 0x000fce0000000f00 */
.L_x_5:
[----:B-1----:R-:W-:Y:S01]  /*0ad0*/  IMAD.WIDE R4, R11, 0x4, R2 ;  /* 0x000000040b047825 */ /* 0x002fe200078e0202 */
[----:B------:R-:W-:Y:S02]  /*0ae0*/  MOV R9, R13 ;  /* 0x0000000d00097202 */ /* 0x000fe40000000f00 */
[----:B------:R-:W-:-:S03]  /*0af0*/  MOV R8, R6 ;  /* 0x0000000600087202 */ /* 0x000fc60000000f00 */
[----:B------:R-:W2:Y:S04]  /*0b00*/  LDG.E R4, desc[UR12][R4.64] ;  /* 0x0000000c04047981 */ /* 0x000ea8000c1e1900 */
[----:B------:R-:W2:Y:S01]  /*0b10*/  LDG.E R9, desc[UR12][R8.64] ;  /* 0x0000000c08097981 */ /* 0x000ea2000c1e1900 */
[----:B------:R-:W-:Y:S01]  /*0b20*/  UIADD3 UR5, UPT, UPT, UR5, 0x1, URZ ;  /* 0x0000000105057890 */ /* 0x000fe2000fffe0ff */
[----:B------:R-:W-:Y:S02]  /*0b30*/  IADD3 R6, P0, PT, R6, 0x4, RZ ;  /* 0x0000000406067810 */ /* 0x000fe40007f1e0ff */
[----:B------:R-:W-:Y:S01]  /*0b40*/  IADD3 R11, PT, PT, R11, 0x1, RZ ;  /* 0x000000010b0b7810 */ /* 0x000fe20007ffe0ff */
[----:B------:R-:W-:Y:S01]  /*0b50*/  UISETP.NE.AND UP0, UPT, UR5, URZ, UPT ;  /* 0x000000ff0500728c */ /* 0x000fe2000bf05270 */
[----:B------:R-:W-:Y:S01]  /*0b60*/  IADD3.X R13, PT, PT, RZ, R13, RZ, P0, !PT ;  /* 0x0000000dff0d7210 */ /* 0x000fe200007fe4ff */
[----:B--2---:R-:W-:-:S07]  /*0b70*/  FFMA R14, R9, R4, R14 ;  /* 0x00000004090e7223 */ /* 0x004fce000000000e */
[----:B------:R-:W-:Y:S05]  /*0b80*/  BRA.U UP0, `(.L_x_5) ;  /* 0xfffffffd00d07547 */ /* 0x000fea000b83ffff */
.L_x_0:
[----:B------:R-:W0:Y:S01]  /*0b90*/  LDC.64 R2, c[0x0][0x390] ;  /* 0x0000e400ff027b82 */ /* 0x000e220000000a00 */
[----:B------:R-:W1:Y:S01]  /*0ba0*/  LDCU UR4, c[0x0][0x3a0] ;  /* 0x00007400ff0477ac */ /* 0x000e620008000800 */
[----:B------:R-:W-:Y:S01]  /*0bb0*/  IMAD R5, R0, UR11, R7 ;  /* 0x0000000b00057c24 */ /* 0x000fe2000f8e0207 */
[----:B------:R-:W-:Y:S01]  /*0bc0*/  ISETP.GT.AND P0, PT, R7, R0, PT ;  /* 0x000000000700720c */ /* 0x000fe20003f04270 */
[----:B-1----:R-:W-:Y:S02]  /*0bd0*/  FMUL R14, R14, UR4 ;  /* 0x000000040e0e7c20 */ /* 0x002fe40008400000 */
[----:B0-----:R-:W-:-:S03]  /*0be0*/  IMAD.WIDE R2, R5, 0x4, R2 ;  /* 0x0000000405027825 */ /* 0x001fc600078e0202 */
[----:B------:R-:W-:-:S05]  /*0bf0*/  FSEL R5, R14, -1.00000000000000000000e+09, !P0 ;  /* 0xce6e6b280e057808 */ /* 0x000fca0004000000 */
[----:B------:R-:W-:Y:S01]  /*0c00*/  STG.E desc[UR12][R2.64], R5 ;  /* 0x0000000502007986 */ /* 0x000fe2000c10190c */
[----:B------:R-:W-:Y:S05]  /*0c10*/  EXIT ;  /* 0x000000000000794d */ /* 0x000fea0003800000 */
.L_x_6:
[----:B------:R-:W-:-:S00]  /*0c20*/  BRA `(.L_x_6) ;  /* 0xfffffffc00fc7947 */ /* 0x000fc0000383ffff */
[----:B------:R-:W-:-:S00]  /*0c30*/  NOP ;  /* 0x0000000000007918 */ /* 0x000fc00000000000 */
        /* <DEDUP_REMOVED lines=12> */
.L_x_7:


//--------------------- .nv.shared.reserved.0     --------------------------
	.section	.nv.shared.reserved.0,"aw",@nobits
	.weak		__nv_reservedSMEM_offset_0_alias
	.size		__nv_reservedSMEM_offset_0_alias, 0, 64
	.other		__nv_reservedSMEM_offset_0_alias,@"STO_CUDA_RESERVED_SHARED STV_DEFAULT"
__nv_reservedSMEM_offset_0_alias:
	.zero		0
	.zero		64


//--------------------- .nv.constant0._Z11attn_scoresPKfS0_Pfiif --------------------------
	.section	.nv.constant0._Z11attn_scoresPKfS0_Pfiif,"a",@progbits
	.sectionflags	@""
	.align	4
.nv.constant0._Z11attn_scoresPKfS0_Pfiif:
	.zero		932


//--------------------- SYMBOLS --------------------------

	.type		.nv.reservedSmem.offset0,@object
	.size		.nv.reservedSmem.offset0,0x4
